//
// Generated by NVIDIA NVVM Compiler
//
// Compiler Build ID: CL-36424714
// Cuda compilation tools, release 13.0, V13.0.88
// Based on NVVM 20.0.0
//

.version 9.0
.target sm_100
.address_size 64

	// .globl	_Z4edgeP5PixelPiiiS0_

.visible .entry _Z4edgeP5PixelPiiiS0_(
	.param .u64 .ptr .align 1 _Z4edgeP5PixelPiiiS0__param_0,
	.param .u64 .ptr .align 1 _Z4edgeP5PixelPiiiS0__param_1,
	.param .u32 _Z4edgeP5PixelPiiiS0__param_2,
	.param .u32 _Z4edgeP5PixelPiiiS0__param_3,
	.param .u64 .ptr .align 1 _Z4edgeP5PixelPiiiS0__param_4
)
{
	.reg .pred 	%p<21>;
	.reg .b16 	%rs<11>;
	.reg .b32 	%r<214>;
	.reg .b64 	%rd<40>;

	ld.param.u64 	%rd7, [_Z4edgeP5PixelPiiiS0__param_0];
	ld.param.u64 	%rd8, [_Z4edgeP5PixelPiiiS0__param_1];
	ld.param.u32 	%r62, [_Z4edgeP5PixelPiiiS0__param_2];
	ld.param.u32 	%r63, [_Z4edgeP5PixelPiiiS0__param_3];
	cvta.to.global.u64 	%rd1, %rd8;
	cvta.to.global.u64 	%rd2, %rd7;
	mov.u32 	%r64, %ctaid.y;
	mov.u32 	%r65, %ntid.y;
	mov.u32 	%r66, %tid.y;
	mad.lo.s32 	%r1, %r64, %r65, %r66;
	mov.u32 	%r67, %ctaid.x;
	mov.u32 	%r68, %ntid.x;
	mov.u32 	%r69, %tid.x;
	mad.lo.s32 	%r2, %r67, %r68, %r69;
	shr.u32 	%r70, %r63, 31;
	add.s32 	%r71, %r63, %r70;
	shr.s32 	%r72, %r71, 1;
	sub.s32 	%r3, %r1, %r72;
	sub.s32 	%r4, %r2, %r72;
	setp.gt.s32 	%p1, %r3, -1;
	setp.lt.s32 	%p2, %r3, %r62;
	and.pred  	%p3, %p1, %p2;
	setp.gt.s32 	%p4, %r4, -1;
	setp.lt.s32 	%p5, %r4, %r62;
	and.pred  	%p6, %p4, %p5;
	and.pred  	%p8, %p3, %p6;
	not.pred 	%p9, %p8;
	setp.lt.s32 	%p10, %r63, 1;
	mov.b16 	%rs8, 0;
	or.pred  	%p11, %p9, %p10;
	mov.u16 	%rs9, %rs8;
	mov.u16 	%rs10, %rs8;
	@%p11 bra 	$L__BB0_15;
	and.b32  	%r5, %r63, 7;
	and.b32  	%r6, %r63, 3;
	and.b32  	%r7, %r63, 2147483640;
	and.b32  	%r8, %r63, 1;
	neg.s32 	%r9, %r7;
	mov.b32 	%r181, 0;
	mov.u32 	%r213, %r181;
	mov.u32 	%r212, %r181;
	mov.u32 	%r211, %r181;
$L__BB0_2:
	setp.lt.u32 	%p12, %r63, 8;
	add.s32 	%r76, %r181, %r3;
	mad.lo.s32 	%r14, %r76, %r62, %r4;
	mul.lo.s32 	%r15, %r181, %r63;
	mov.b32 	%r200, 0;
	@%p12 bra 	$L__BB0_5;
	mul.wide.u32 	%rd9, %r15, 4;
	add.s64 	%rd10, %rd1, %rd9;
	add.s64 	%rd39, %rd10, 16;
	mov.u32 	%r185, %r14;
	mov.u32 	%r186, %r9;
$L__BB0_4:
	.pragma "nounroll";
	mul.wide.s32 	%rd11, %r185, 3;
	add.s64 	%rd12, %rd2, %rd11;
	ld.global.u8 	%r77, [%rd12+2];
	ld.global.u32 	%r78, [%rd39+-16];
	mad.lo.s32 	%r79, %r78, %r77, %r211;
	ld.global.u8 	%r80, [%rd12];
	mad.lo.s32 	%r81, %r78, %r80, %r212;
	ld.global.u8 	%r82, [%rd12+1];
	mad.lo.s32 	%r83, %r78, %r82, %r213;
	ld.global.u8 	%r84, [%rd12+5];
	ld.global.u32 	%r85, [%rd39+-12];
	mad.lo.s32 	%r86, %r85, %r84, %r79;
	ld.global.u8 	%r87, [%rd12+3];
	mad.lo.s32 	%r88, %r85, %r87, %r81;
	ld.global.u8 	%r89, [%rd12+4];
	mad.lo.s32 	%r90, %r85, %r89, %r83;
	ld.global.u8 	%r91, [%rd12+8];
	ld.global.u32 	%r92, [%rd39+-8];
	mad.lo.s32 	%r93, %r92, %r91, %r86;
	ld.global.u8 	%r94, [%rd12+6];
	mad.lo.s32 	%r95, %r92, %r94, %r88;
	ld.global.u8 	%r96, [%rd12+7];
	mad.lo.s32 	%r97, %r92, %r96, %r90;
	ld.global.u8 	%r98, [%rd12+11];
	ld.global.u32 	%r99, [%rd39+-4];
	mad.lo.s32 	%r100, %r99, %r98, %r93;
	ld.global.u8 	%r101, [%rd12+9];
	mad.lo.s32 	%r102, %r99, %r101, %r95;
	ld.global.u8 	%r103, [%rd12+10];
	mad.lo.s32 	%r104, %r99, %r103, %r97;
	ld.global.u8 	%r105, [%rd12+14];
	ld.global.u32 	%r106, [%rd39];
	mad.lo.s32 	%r107, %r106, %r105, %r100;
	ld.global.u8 	%r108, [%rd12+12];
	mad.lo.s32 	%r109, %r106, %r108, %r102;
	ld.global.u8 	%r110, [%rd12+13];
	mad.lo.s32 	%r111, %r106, %r110, %r104;
	ld.global.u8 	%r112, [%rd12+17];
	ld.global.u32 	%r113, [%rd39+4];
	mad.lo.s32 	%r114, %r113, %r112, %r107;
	ld.global.u8 	%r115, [%rd12+15];
	mad.lo.s32 	%r116, %r113, %r115, %r109;
	ld.global.u8 	%r117, [%rd12+16];
	mad.lo.s32 	%r118, %r113, %r117, %r111;
	ld.global.u8 	%r119, [%rd12+20];
	ld.global.u32 	%r120, [%rd39+8];
	mad.lo.s32 	%r121, %r120, %r119, %r114;
	ld.global.u8 	%r122, [%rd12+18];
	mad.lo.s32 	%r123, %r120, %r122, %r116;
	ld.global.u8 	%r124, [%rd12+19];
	mad.lo.s32 	%r125, %r120, %r124, %r118;
	ld.global.u8 	%r126, [%rd12+23];
	ld.global.u32 	%r127, [%rd39+12];
	mad.lo.s32 	%r211, %r127, %r126, %r121;
	ld.global.u8 	%r128, [%rd12+21];
	mad.lo.s32 	%r212, %r127, %r128, %r123;
	ld.global.u8 	%r129, [%rd12+22];
	mad.lo.s32 	%r213, %r127, %r129, %r125;
	add.s32 	%r186, %r186, 8;
	add.s32 	%r185, %r185, 8;
	add.s64 	%rd39, %rd39, 32;
	setp.ne.s32 	%p13, %r186, 0;
	mov.u32 	%r200, %r7;
	@%p13 bra 	$L__BB0_4;
$L__BB0_5:
	setp.eq.s32 	%p14, %r5, 0;
	@%p14 bra 	$L__BB0_13;
	add.s32 	%r131, %r5, -1;
	setp.lt.u32 	%p15, %r131, 3;
	@%p15 bra 	$L__BB0_8;
	add.s32 	%r132, %r14, %r200;
	mul.wide.s32 	%rd13, %r132, 3;
	add.s64 	%rd14, %rd2, %rd13;
	ld.global.u8 	%r133, [%rd14+2];
	add.s32 	%r134, %r200, %r15;
	mul.wide.u32 	%rd15, %r134, 4;
	add.s64 	%rd16, %rd1, %rd15;
	ld.global.u32 	%r135, [%rd16];
	mad.lo.s32 	%r136, %r135, %r133, %r211;
	ld.global.u8 	%r137, [%rd14];
	mad.lo.s32 	%r138, %r135, %r137, %r212;
	ld.global.u8 	%r139, [%rd14+1];
	mad.lo.s32 	%r140, %r135, %r139, %r213;
	ld.global.u8 	%r141, [%rd14+5];
	cvt.u64.u32 	%rd17, %r15;
	cvt.u64.u32 	%rd18, %r200;
	add.s64 	%rd19, %rd18, %rd17;
	shl.b64 	%rd20, %rd19, 2;
	add.s64 	%rd21, %rd1, %rd20;
	ld.global.u32 	%r142, [%rd21+4];
	mad.lo.s32 	%r143, %r142, %r141, %r136;
	ld.global.u8 	%r144, [%rd14+3];
	mad.lo.s32 	%r145, %r142, %r144, %r138;
	ld.global.u8 	%r146, [%rd14+4];
	mad.lo.s32 	%r147, %r142, %r146, %r140;
	ld.global.u8 	%r148, [%rd14+8];
	ld.global.u32 	%r149, [%rd21+8];
	mad.lo.s32 	%r150, %r149, %r148, %r143;
	ld.global.u8 	%r151, [%rd14+6];
	mad.lo.s32 	%r152, %r149, %r151, %r145;
	ld.global.u8 	%r153, [%rd14+7];
	mad.lo.s32 	%r154, %r149, %r153, %r147;
	ld.global.u8 	%r155, [%rd14+11];
	ld.global.u32 	%r156, [%rd21+12];
	mad.lo.s32 	%r211, %r156, %r155, %r150;
	ld.global.u8 	%r157, [%rd14+9];
	mad.lo.s32 	%r212, %r156, %r157, %r152;
	ld.global.u8 	%r158, [%rd14+10];
	mad.lo.s32 	%r213, %r156, %r158, %r154;
	add.s32 	%r200, %r200, 4;
$L__BB0_8:
	setp.eq.s32 	%p16, %r6, 0;
	@%p16 bra 	$L__BB0_13;
	setp.eq.s32 	%p17, %r6, 1;
	@%p17 bra 	$L__BB0_11;
	add.s32 	%r160, %r14, %r200;
	mul.wide.s32 	%rd22, %r160, 3;
	add.s64 	%rd23, %rd2, %rd22;
	ld.global.u8 	%r161, [%rd23+2];
	add.s32 	%r162, %r200, %r15;
	mul.wide.u32 	%rd24, %r162, 4;
	add.s64 	%rd25, %rd1, %rd24;
	ld.global.u32 	%r163, [%rd25];
	mad.lo.s32 	%r164, %r163, %r161, %r211;
	ld.global.u8 	%r165, [%rd23];
	mad.lo.s32 	%r166, %r163, %r165, %r212;
	ld.global.u8 	%r167, [%rd23+1];
	mad.lo.s32 	%r168, %r163, %r167, %r213;
	ld.global.u8 	%r169, [%rd23+5];
	cvt.u64.u32 	%rd26, %r15;
	cvt.u64.u32 	%rd27, %r200;
	add.s64 	%rd28, %rd27, %rd26;
	shl.b64 	%rd29, %rd28, 2;
	add.s64 	%rd30, %rd1, %rd29;
	ld.global.u32 	%r170, [%rd30+4];
	mad.lo.s32 	%r211, %r170, %r169, %r164;
	ld.global.u8 	%r171, [%rd23+3];
	mad.lo.s32 	%r212, %r170, %r171, %r166;
	ld.global.u8 	%r172, [%rd23+4];
	mad.lo.s32 	%r213, %r170, %r172, %r168;
	add.s32 	%r200, %r200, 2;
$L__BB0_11:
	setp.eq.s32 	%p18, %r8, 0;
	@%p18 bra 	$L__BB0_13;
	add.s32 	%r173, %r14, %r200;
	mul.wide.s32 	%rd31, %r173, 3;
	add.s64 	%rd32, %rd2, %rd31;
	ld.global.u8 	%r174, [%rd32+2];
	add.s32 	%r175, %r200, %r15;
	mul.wide.u32 	%rd33, %r175, 4;
	add.s64 	%rd34, %rd1, %rd33;
	ld.global.u32 	%r176, [%rd34];
	mad.lo.s32 	%r211, %r176, %r174, %r211;
	ld.global.u8 	%r177, [%rd32];
	mad.lo.s32 	%r212, %r176, %r177, %r212;
	ld.global.u8 	%r178, [%rd32+1];
	mad.lo.s32 	%r213, %r176, %r178, %r213;
$L__BB0_13:
	add.s32 	%r181, %r181, 1;
	setp.ne.s32 	%p19, %r181, %r63;
	@%p19 bra 	$L__BB0_2;
	cvt.u16.u32 	%rs8, %r211;
	cvt.u16.u32 	%rs9, %r212;
	cvt.u16.u32 	%rs10, %r213;
$L__BB0_15:
	max.s32 	%r179, %r1, %r2;
	setp.ge.s32 	%p20, %r179, %r62;
	@%p20 bra 	$L__BB0_17;
	ld.param.u64 	%rd38, [_Z4edgeP5PixelPiiiS0__param_4];
	mad.lo.s32 	%r180, %r62, %r1, %r2;
	cvta.to.global.u64 	%rd35, %rd38;
	mul.wide.s32 	%rd36, %r180, 3;
	add.s64 	%rd37, %rd35, %rd36;
	st.global.u8 	[%rd37+2], %rs8;
	st.global.u8 	[%rd37], %rs9;
	st.global.u8 	[%rd37+1], %rs10;
$L__BB0_17:
	ret;

}


// ===== COMPILED SASS (sm_100) =====

	.target	sm_100

	.elftype	@"ET_EXEC"


//--------------------- .note.nv.tkinfo           --------------------------
	.section	.note.nv.tkinfo,"",@"SHT_NOTE"
	.sectionflags	@"SHF_NOTE_NV_TKINFO"
	.tkinfo
        /*0018*/ 	.word	0x00000002
        /*0030*/ 	.string	""
        /*0030*/ 	.string	"ptxas"
        /*0030*/ 	.string	"Cuda compilation tools, release 13.0, V13.0.88"
        /*0030*/ 	.string	"Build cuda_13.0.r13.0/compiler.36424714_0"
        /*0030*/ 	.string	"-arch sm_100 -m 64 "



//--------------------- .note.nv.cuinfo           --------------------------
	.section	.note.nv.cuinfo,"",@"SHT_NOTE"
	.sectionflags	@"SHF_NOTE_NV_CUINFO"
        /*0018*/ 	.short	0x0002
        /*001a*/ 	.short	0x0064
        /*001c*/ 	.short	0x0082
	.zero		2


//--------------------- .nv.info                  --------------------------
	.section	.nv.info,"",@"SHT_CUDA_INFO"
	.align	4


	//----- nvinfo : EIATTR_REGCOUNT
	.align		4
        /*0000*/ 	.byte	0x04, 0x2f
        /*0002*/ 	.short	(.L_1 - .L_0)
	.align		4
.L_0:
        /*0004*/ 	.word	index@(_Z4edgeP5PixelPiiiS0_)
        /*0008*/ 	.word	0x00000020


	//----- nvinfo : EIATTR_FRAME_SIZE
	.align		4
.L_1:
        /*000c*/ 	.byte	0x04, 0x11
        /*000e*/ 	.short	(.L_3 - .L_2)
	.align		4
.L_2:
        /*0010*/ 	.word	index@(_Z4edgeP5PixelPiiiS0_)
        /*0014*/ 	.word	0x00000000


	//----- nvinfo : EIATTR_MIN_STACK_SIZE
	.align		4
.L_3:
        /*0018*/ 	.byte	0x04, 0x12
        /*001a*/ 	.short	(.L_5 - .L_4)
	.align		4
.L_4:
        /*001c*/ 	.word	index@(_Z4edgeP5PixelPiiiS0_)
        /*0020*/ 	.word	0x00000000
.L_5:


//--------------------- .nv.compat                --------------------------
	.section	.nv.compat,"",@"SHT_CUDA_COMPAT_INFO"
	.align	4
        /*0000*/ 	.byte	0x02, 0x09, 0x00, 0x00, 0x02, 0x02, 0x01, 0x00, 0x02, 0x05, 0x05, 0x00, 0x03, 0x07, 0x01, 0x01
        /*0010*/ 	.byte	0x02, 0x03, 0x00, 0x00, 0x02, 0x06, 0x01, 0x00, 0x04, 0x0b, 0x08, 0x00, 0x09, 0x00, 0x00, 0x00
        /*0020*/ 	.byte	0x00, 0x00, 0x00, 0x00


//--------------------- .nv.info._Z4edgeP5PixelPiiiS0_ --------------------------
	.section	.nv.info._Z4edgeP5PixelPiiiS0_,"",@"SHT_CUDA_INFO"
	.sectionflags	@""
	.align	4


	//----- nvinfo : EIATTR_CUDA_API_VERSION
	.align		4
        /*0000*/ 	.byte	0x04, 0x37
        /*0002*/ 	.short	(.L_7 - .L_6)
.L_6:
        /*0004*/ 	.word	0x00000082


	//----- nvinfo : EIATTR_KPARAM_INFO
	.align		4
.L_7:
        /*0008*/ 	.byte	0x04, 0x17
        /*000a*/ 	.short	(.L_9 - .L_8)
.L_8:
        /*000c*/ 	.word	0x00000000
        /*0010*/ 	.short	0x0004
        /*0012*/ 	.short	0x0018
        /*0014*/ 	.byte	0x00, 0xf5, 0x21, 0x00


	//----- nvinfo : EIATTR_KPARAM_INFO
	.align		4
.L_9:
        /*0018*/ 	.byte	0x04, 0x17
        /*001a*/ 	.short	(.L_11 - .L_10)
.L_10:
        /*001c*/ 	.word	0x00000000
        /*0020*/ 	.short	0x0003
        /*0022*/ 	.short	0x0014
        /*0024*/ 	.byte	0x00, 0xf0, 0x11, 0x00


	//----- nvinfo : EIATTR_KPARAM_INFO
	.align		4
.L_11:
        /*0028*/ 	.byte	0x04, 0x17
        /*002a*/ 	.short	(.L_13 - .L_12)
.L_12:
        /*002c*/ 	.word	0x00000000
        /*0030*/ 	.short	0x0002
        /*0032*/ 	.short	0x0010
        /*0034*/ 	.byte	0x00, 0xf0, 0x11, 0x00


	//----- nvinfo : EIATTR_KPARAM_INFO
	.align		4
.L_13:
        /*0038*/ 	.byte	0x04, 0x17
        /*003a*/ 	.short	(.L_15 - .L_14)
.L_14:
        /*003c*/ 	.word	0x00000000
        /*0040*/ 	.short	0x0001
        /*0042*/ 	.short	0x0008
        /*0044*/ 	.byte	0x00, 0xf5, 0x21, 0x00


	//----- nvinfo : EIATTR_KPARAM_INFO
	.align		4
.L_15:
        /*0048*/ 	.byte	0x04, 0x17
        /*004a*/ 	.short	(.L_17 - .L_16)
.L_16:
        /*004c*/ 	.word	0x00000000
        /*0050*/ 	.short	0x0000
        /*0052*/ 	.short	0x0000
        /*0054*/ 	.byte	0x00, 0xf5, 0x21, 0x00


	//----- nvinfo : EIATTR_SPARSE_MMA_MASK
	.align		4
.L_17:
        /*0058*/ 	.byte	0x03, 0x50
        /*005a*/ 	.short	0x0000


	//----- nvinfo : EIATTR_MAXREG_COUNT
	.align		4
        /*005c*/ 	.byte	0x03, 0x1b
        /*005e*/ 	.short	0x00ff


	//----- nvinfo : EIATTR_MERCURY_ISA_VERSION
	.align		4
        /*0060*/ 	.byte	0x03, 0x5f
        /*0062*/ 	.short	0x0101


	//----- nvinfo : EIATTR_VRC_CTA_INIT_COUNT
	.align		4
        /*0064*/ 	.byte	0x02, 0x4a
	.zero		1
	.zero		1


	//----- nvinfo : EIATTR_EXIT_INSTR_OFFSETS
	.align		4
        /*0068*/ 	.byte	0x04, 0x1c
        /*006a*/ 	.short	(.L_19 - .L_18)


	//   ....[0]....
.L_18:
        /*006c*/ 	.word	0x00000d30


	//   ....[1]....
        /*0070*/ 	.word	0x00000da0


	//----- nvinfo : EIATTR_CRS_STACK_SIZE
	.align		4
.L_19:
        /*0074*/ 	.byte	0x04, 0x1e
        /*0076*/ 	.short	(.L_21 - .L_20)
.L_20:
        /*0078*/ 	.word	0x00000000


	//----- nvinfo : EIATTR_CBANK_PARAM_SIZE
	.align		4
.L_21:
        /*007c*/ 	.byte	0x03, 0x19
        /*007e*/ 	.short	0x0020


	//----- nvinfo : EIATTR_PARAM_CBANK
	.align		4
        /*0080*/ 	.byte	0x04, 0x0a
        /*0082*/ 	.short	(.L_23 - .L_22)
	.align		4
.L_22:
        /*0084*/ 	.word	index@(.nv.constant0._Z4edgeP5PixelPiiiS0_)
        /*0088*/ 	.short	0x0380
        /*008a*/ 	.short	0x0020


	//----- nvinfo : EIATTR_SW_WAR
	.align		4
.L_23:
        /*008c*/ 	.byte	0x04, 0x36
        /*008e*/ 	.short	(.L_25 - .L_24)
.L_24:
        /*0090*/ 	.word	0x00000008
.L_25:


//--------------------- .nv.callgraph             --------------------------
	.section	.nv.callgraph,"",@"SHT_CUDA_CALLGRAPH"
	.align	4
	.sectionentsize	8
	.align		4
        /*0000*/ 	.word	0x00000000
	.align		4
        /*0004*/ 	.word	0xffffffff
	.align		4
        /*0008*/ 	.word	0x00000000
	.align		4
        /*000c*/ 	.word	0xfffffffe
	.align		4
        /*0010*/ 	.word	0x00000000
	.align		4
        /*0014*/ 	.word	0xfffffffd
	.align		4
        /*0018*/ 	.word	0x00000000
	.align		4
        /*001c*/ 	.word	0xfffffffc


//--------------------- .text._Z4edgeP5PixelPiiiS0_ --------------------------
	.section	.text._Z4edgeP5PixelPiiiS0_,"ax",@progbits
	.align	128
        .global         _Z4edgeP5PixelPiiiS0_
        .type           _Z4edgeP5PixelPiiiS0_,@function
        .size           _Z4edgeP5PixelPiiiS0_,(.L_x_9 - _Z4edgeP5PixelPiiiS0_)
        .other          _Z4edgeP5PixelPiiiS0_,@"STO_CUDA_ENTRY STV_DEFAULT"
_Z4edgeP5PixelPiiiS0_:
.text._Z4edgeP5PixelPiiiS0_:
[----:B------:R-:W-:Y:S01]  /*0000*/  LDC R1, c[0x0][0x37c] ;  /* 0x0000df00ff017b82 */ /* 0x000fe20000000800 */
[----:B------:R-:W0:Y:S07]  /*0010*/  S2R R0, SR_TID.Y ;  /* 0x0000000000007919 */ /* 0x000e2e0000002200 */
[----:B------:R-:W1:Y:S01]  /*0020*/  LDC.64 R12, c[0x0][0x390] ;  /* 0x0000e400ff0c7b82 */ /* 0x000e620000000a00 */
[----:B------:R-:W2:Y:S01]  /*0030*/  LDCU.64 UR8, c[0x0][0x358] ;  /* 0x00006b00ff0877ac */ /* 0x000ea20008000a00 */
[----:B------:R-:W-:Y:S01]  /*0040*/  BSSY.RECONVERGENT B0, `(.L_x_0) ;  /* 0x00000cc000007945 */ /* 0x000fe20003800200 */
[----:B------:R-:W3:Y:S01]  /*0050*/  S2R R5, SR_TID.X ;  /* 0x0000000000057919 */ /* 0x000ee20000002100 */
[----:B------:R-:W-:-:S02]  /*0060*/  PRMT R18, RZ, 0x7610, R18 ;  /* 0x00007610ff127816 */ /* 0x000fc40000000012 */
[----:B------:R-:W-:Y:S02]  /*0070*/  PRMT R9, RZ, 0x7610, R9 ;  /* 0x00007610ff097816 */ /* 0x000fe40000000009 */
[----:B------:R-:W0:Y:S01]  /*0080*/  S2UR UR4, SR_CTAID.Y ;  /* 0x00000000000479c3 */ /* 0x000e220000002600 */
[----:B------:R-:W-:-:S07]  /*0090*/  PRMT R20, RZ, 0x7610, R20 ;  /* 0x00007610ff147816 */ /* 0x000fce0000000014 */
[----:B------:R-:W0:Y:S08]  /*00a0*/  LDC R3, c[0x0][0x364] ;  /* 0x0000d900ff037b82 */ /* 0x000e300000000800 */
[----:B------:R-:W3:Y:S01]  /*00b0*/  S2UR UR5, SR_CTAID.X ;  /* 0x00000000000579c3 */ /* 0x000ee20000002500 */
[----:B-1----:R-:W-:-:S04]  /*00c0*/  LEA.HI R2, R13, R13, RZ, 0x1 ;  /* 0x0000000d0d027211 */ /* 0x002fc800078f08ff */
[----:B------:R-:W-:-:S03]  /*00d0*/  SHF.R.S32.HI R2, RZ, 0x1, R2 ;  /* 0x00000001ff027819 */ /* 0x000fc60000011402 */
[----:B------:R-:W3:Y:S01]  /*00e0*/  LDC R4, c[0x0][0x360] ;  /* 0x0000d800ff047b82 */ /* 0x000ee20000000800 */
[----:B0-----:R-:W-:Y:S02]  /*00f0*/  IMAD R3, R3, UR4, R0 ;  /* 0x0000000403037c24 */ /* 0x001fe4000f8e0200 */
[----:B---3--:R-:W-:-:S03]  /*0100*/  IMAD R0, R4, UR5, R5 ;  /* 0x0000000504007c24 */ /* 0x008fc6000f8e0205 */
[-C--:B------:R-:W-:Y:S02]  /*0110*/  IADD3 R5, PT, PT, R3, -R2.reuse, RZ ;  /* 0x8000000203057210 */ /* 0x080fe40007ffe0ff */
[----:B------:R-:W-:Y:S02]  /*0120*/  IADD3 R7, PT, PT, R0, -R2, RZ ;  /* 0x8000000200077210 */ /* 0x000fe40007ffe0ff */
[-C--:B------:R-:W-:Y:S02]  /*0130*/  ISETP.GE.AND P0, PT, R5, R12.reuse, PT ;  /* 0x0000000c0500720c */ /* 0x080fe40003f06270 */
[----:B------:R-:W-:Y:S02]  /*0140*/  ISETP.GE.AND P1, PT, R7, R12, PT ;  /* 0x0000000c0700720c */ /* 0x000fe40003f26270 */
[----:B------:R-:W-:Y:S02]  /*0150*/  ISETP.GT.AND P0, PT, R5, -0x1, !P0 ;  /* 0xffffffff0500780c */ /* 0x000fe40004704270 */
[----:B------:R-:W-:-:S04]  /*0160*/  ISETP.GT.AND P1, PT, R7, -0x1, !P1 ;  /* 0xffffffff0700780c */ /* 0x000fc80004f24270 */
[----:B------:R-:W-:-:S04]  /*0170*/  PLOP3.LUT P0, PT, P0, P1, PT, 0x80, 0x8 ;  /* 0x000000000008781c */ /* 0x000fc80000703070 */
[----:B------:R-:W-:-:S13]  /*0180*/  ISETP.LT.OR P0, PT, R13, 0x1, !P0 ;  /* 0x000000010d00780c */ /* 0x000fda0004701670 */
[----:B--2---:R-:W-:Y:S05]  /*0190*/  @P0 BRA `(.L_x_1) ;  /* 0x0000000800d80947 */ /* 0x004fea0003800000 */
[C---:B------:R-:W-:Y:S01]  /*01a0*/  LOP3.LUT R6, R13.reuse, 0x7ffffff8, RZ, 0xc0, !PT ;  /* 0x7ffffff80d067812 */ /* 0x040fe200078ec0ff */
[----:B------:R-:W-:Y:S01]  /*01b0*/  HFMA2 R20, -RZ, RZ, 0, 0 ;  /* 0x00000000ff147431 */ /* 0x000fe200000001ff */
[C---:B------:R-:W-:Y:S01]  /*01c0*/  LOP3.LUT R2, R13.reuse, 0x7, RZ, 0xc0, !PT ;  /* 0x000000070d027812 */ /* 0x040fe200078ec0ff */
[----:B------:R-:W-:Y:S01]  /*01d0*/  HFMA2 R18, -RZ, RZ, 0, 0 ;  /* 0x00000000ff127431 */ /* 0x000fe200000001ff */
[----:B------:R-:W-:Y:S01]  /*01e0*/  LOP3.LUT R4, R13, 0x3, RZ, 0xc0, !PT ;  /* 0x000000030d047812 */ /* 0x000fe200078ec0ff */
[----:B------:R-:W-:Y:S01]  /*01f0*/  UMOV UR4, URZ ;  /* 0x000000ff00047c82 */ /* 0x000fe20008000000 */
[----:B------:R-:W-:Y:S02]  /*0200*/  MOV R9, RZ ;  /* 0x000000ff00097202 */ /* 0x000fe40000000f00 */
[----:B------:R-:W-:-:S07]  /*0210*/  IADD3 R13, PT, PT, -R6, RZ, RZ ;  /* 0x000000ff060d7210 */ /* 0x000fce0007ffe1ff */
.L_x_7:
[----:B------:R-:W0:Y:S01]  /*0220*/  LDCU.64 UR12, c[0x0][0x390] ;  /* 0x00007200ff0c77ac */ /* 0x000e220008000a00 */
[----:B------:R-:W-:Y:S02]  /*0230*/  IADD3 R19, PT, PT, R5, UR4, RZ ;  /* 0x0000000405137c10 */ /* 0x000fe4000fffe0ff */
[----:B------:R-:W-:Y:S01]  /*0240*/  MOV R8, RZ ;  /* 0x000000ff00087202 */ /* 0x000fe20000000f00 */
[----:B0-----:R-:W-:Y:S01]  /*0250*/  UISETP.GE.U32.AND UP1, UPT, UR13, 0x8, UPT ;  /* 0x000000080d00788c */ /* 0x001fe2000bf26070 */
[----:B------:R-:W-:Y:S01]  /*0260*/  MOV R12, UR12 ;  /* 0x0000000c000c7c02 */ /* 0x000fe20008000f00 */
[----:B------:R-:W-:Y:S02]  /*0270*/  UIMAD UR10, UR4, UR13, URZ ;  /* 0x0000000d040a72a4 */ /* 0x000fe4000f8e02ff */
[----:B------:R-:W-:Y:S02]  /*0280*/  UIADD3 UR4, UPT, UPT, UR4, 0x1, URZ ;  /* 0x0000000104047890 */ /* 0x000fe4000fffe0ff */
[----:B------:R-:W-:-:S02]  /*0290*/  IMAD R19, R19, R12, R7 ;  /* 0x0000000c13137224 */ /* 0x000fc400078e0207 */
[----:B------:R-:W-:Y:S01]  /*02a0*/  UISETP.NE.AND UP0, UPT, UR4, UR13, UPT ;  /* 0x0000000d0400728c */ /* 0x000fe2000bf05270 */
[----:B------:R-:W-:Y:S10]  /*02b0*/  BRA.U !UP1, `(.L_x_2) ;  /* 0x0000000509247547 */ /* 0x000ff4000b800000 */
[----:B------:R-:W0:Y:S01]  /*02c0*/  LDCU.64 UR6, c[0x0][0x388] ;  /* 0x00007100ff0677ac */ /* 0x000e220008000a00 */
[----:B------:R-:W-:Y:S02]  /*02d0*/  MOV R17, R19 ;  /* 0x0000001300117202 */ /* 0x000fe40000000f00 */
[----:B------:R-:W-:Y:S01]  /*02e0*/  MOV R8, R13 ;  /* 0x0000000d00087202 */ /* 0x000fe20000000f00 */
[----:B0-----:R-:W-:-:S04]  /*02f0*/  UIMAD.WIDE.U32 UR6, UR10, 0x4, UR6 ;  /* 0x000000040a0678a5 */ /* 0x001fc8000f8e0006 */
[----:B------:R-:W-:-:S04]  /*0300*/  UIADD3 UR5, UP1, UPT, UR6, 0x10, URZ ;  /* 0x0000001006057890 */ /* 0x000fc8000ff3e0ff */
[----:B------:R-:W-:Y:S02]  /*0310*/  UIADD3.X UR6, UPT, UPT, URZ, UR7, URZ, UP1, !UPT ;  /* 0x00000007ff067290 */ /* 0x000fe40008ffe4ff */
[----:B------:R-:W-:-:S04]  /*0320*/  MOV R10, UR5 ;  /* 0x00000005000a7c02 */ /* 0x000fc80008000f00 */
[----:B------:R-:W-:-:S07]  /*0330*/  MOV R11, UR6 ;  /* 0x00000006000b7c02 */ /* 0x000fce0008000f00 */
.L_x_3:
[----:B------:R-:W0:Y:S01]  /*0340*/  LDC.64 R14, c[0x0][0x380] ;  /* 0x0000e000ff0e7b82 */ /* 0x000e220000000a00 */
[----:B------:R-:W2:Y:S04]  /*0350*/  LDG.E R22, desc[UR8][R10.64+-0x10] ;  /* 0xfffff0080a167981 */ /* 0x000ea8000c1e1900 */
[----:B------:R-:W3:Y:S01]  /*0360*/  LDG.E R16, desc[UR8][R10.64+-0xc] ;  /* 0xfffff4080a107981 */ /* 0x000ee2000c1e1900 */
[----:B0-----:R-:W-:-:S05]  /*0370*/  IMAD.WIDE R14, R17, 0x3, R14 ;  /* 0x00000003110e7825 */ /* 0x001fca00078e020e */
[----:B------:R-:W2:Y:S04]  /*0380*/  LDG.E.U8 R23, desc[UR8][R14.64+0x2] ;  /* 0x000002080e177981 */ /* 0x000ea8000c1e1100 */
[----:B------:R-:W4:Y:S04]  /*0390*/  LDG.E.U8 R24, desc[UR8][R14.64] ;  /* 0x000000080e187981 */ /* 0x000f28000c1e1100 */
[----:B------:R-:W5:Y:S04]  /*03a0*/  LDG.E.U8 R25, desc[UR8][R14.64+0x1] ;  /* 0x000001080e197981 */ /* 0x000f68000c1e1100 */
[----:B------:R-:W3:Y:S04]  /*03b0*/  LDG.E.U8 R21, desc[UR8][R14.64+0x5] ;  /* 0x000005080e157981 */ /* 0x000ee8000c1e1100 */
[----:B------:R-:W3:Y:S04]  /*03c0*/  LDG.E.U8 R26, desc[UR8][R14.64+0x4] ;  /* 0x000004080e1a7981 */ /* 0x000ee8000c1e1100 */
[----:B------:R-:W3:Y:S04]  /*03d0*/  LDG.E.U8 R27, desc[UR8][R14.64+0xb] ;  /* 0x00000b080e1b7981 */ /* 0x000ee8000c1e1100 */
[----:B------:R-:W3:Y:S01]  /*03e0*/  LDG.E.U8 R28, desc[UR8][R14.64+0x17] ;  /* 0x000017080e1c7981 */ /* 0x000ee2000c1e1100 */
[----:B--2---:R-:W-:-:S02]  /*03f0*/  IMAD R18, R23, R22, R18 ;  /* 0x0000001617127224 */ /* 0x004fc400078e0212 */
[C---:B----4-:R-:W-:Y:S02]  /*0400*/  IMAD R23, R22.reuse, R24, R9 ;  /* 0x0000001816177224 */ /* 0x050fe400078e0209 */
[----:B------:R-:W2:Y:S01]  /*0410*/  LDG.E.U8 R24, desc[UR8][R14.64+0x3] ;  /* 0x000003080e187981 */ /* 0x000ea2000c1e1100 */
[----:B-----5:R-:W-:-:S03]  /*0420*/  IMAD R25, R22, R25, R20 ;  /* 0x0000001916197224 */ /* 0x020fc600078e0214 */
[----:B------:R-:W4:Y:S04]  /*0430*/  LDG.E R9, desc[UR8][R10.64+-0x8] ;  /* 0xfffff8080a097981 */ /* 0x000f28000c1e1900 */
[----:B------:R-:W4:Y:S01]  /*0440*/  LDG.E.U8 R22, desc[UR8][R14.64+0x8] ;  /* 0x000008080e167981 */ /* 0x000f22000c1e1100 */
[----:B---3--:R-:W-:-:S03]  /*0450*/  IMAD R21, R21, R16, R18 ;  /* 0x0000001015157224 */ /* 0x008fc600078e0212 */
[----:B------:R-:W3:Y:S01]  /*0460*/  LDG.E.U8 R18, desc[UR8][R14.64+0x6] ;  /* 0x000006080e127981 */ /* 0x000ee2000c1e1100 */
[----:B------:R-:W-:-:S03]  /*0470*/  IMAD R26, R16, R26, R25 ;  /* 0x0000001a101a7224 */ /* 0x000fc600078e0219 */
[----:B------:R-:W5:Y:S04]  /*0480*/  LDG.E.U8 R20, desc[UR8][R14.64+0x7] ;  /* 0x000007080e147981 */ /* 0x000f68000c1e1100 */
[----:B------:R-:W5:Y:S01]  /*0490*/  LDG.E.U8 R25, desc[UR8][R14.64+0x9] ;  /* 0x000009080e197981 */ /* 0x000f62000c1e1100 */
[----:B--2---:R-:W-:-:S03]  /*04a0*/  IMAD R23, R16, R24, R23 ;  /* 0x0000001810177224 */ /* 0x004fc600078e0217 */
[----:B------:R-:W2:Y:S04]  /*04b0*/  LDG.E R16, desc[UR8][R10.64+-0x4] ;  /* 0xfffffc080a107981 */ /* 0x000ea8000c1e1900 */
[----:B------:R-:W2:Y:S01]  /*04c0*/  LDG.E.U8 R24, desc[UR8][R14.64+0xc] ;  /* 0x00000c080e187981 */ /* 0x000ea2000c1e1100 */
[----:B----4-:R-:W-:-:S03]  /*04d0*/  IMAD R22, R22, R9, R21 ;  /* 0x0000000916167224 */ /* 0x010fc600078e0215 */
[----:B------:R-:W4:Y:S01]  /*04e0*/  LDG.E.U8 R21, desc[UR8][R14.64+0xa] ;  /* 0x00000a080e157981 */ /* 0x000f22000c1e1100 */
[----:B---3--:R-:W-:-:S03]  /*04f0*/  IMAD R23, R9, R18, R23 ;  /* 0x0000001209177224 */ /* 0x008fc600078e0217 */
[----:B------:R-:W3:Y:S01]  /*0500*/  LDG.E.U8 R18, desc[UR8][R14.64+0xe] ;  /* 0x00000e080e127981 */ /* 0x000ee2000c1e1100 */
[----:B-----5:R-:W-:-:S03]  /*0510*/  IMAD R20, R9, R20, R26 ;  /* 0x0000001409147224 */ /* 0x020fc600078e021a */
[----:B------:R-:W3:Y:S04]  /*0520*/  LDG.E R9, desc[UR8][R10.64] ;  /* 0x000000080a097981 */ /* 0x000ee8000c1e1900 */
[----:B------:R-:W5:Y:S01]  /*0530*/  LDG.E.U8 R26, desc[UR8][R14.64+0xd] ;  /* 0x00000d080e1a7981 */ /* 0x000f62000c1e1100 */
[----:B--2---:R-:W-:Y:S02]  /*0540*/  IMAD R27, R27, R16, R22 ;  /* 0x000000101b1b7224 */ /* 0x004fe400078e0216 */
[C---:B------:R-:W-:Y:S02]  /*0550*/  IMAD R22, R16.reuse, R25, R23 ;  /* 0x0000001910167224 */ /* 0x040fe400078e0217 */
[----:B------:R-:W2:Y:S01]  /*0560*/  LDG.E.U8 R23, desc[UR8][R14.64+0xf] ;  /* 0x00000f080e177981 */ /* 0x000ea2000c1e1100 */
[----:B----4-:R-:W-:-:S03]  /*0570*/  IMAD R16, R16, R21, R20 ;  /* 0x0000001510107224 */ /* 0x010fc600078e0214 */
[----:B------:R-:W4:Y:S04]  /*0580*/  LDG.E.U8 R25, desc[UR8][R14.64+0x11] ;  /* 0x000011080e197981 */ /* 0x000f28000c1e1100 */
[----:B------:R-:W2:Y:S04]  /*0590*/  LDG.E R20, desc[UR8][R10.64+0x4] ;  /* 0x000004080a147981 */ /* 0x000ea8000c1e1900 */
[----:B------:R-:W4:Y:S01]  /*05a0*/  LDG.E.U8 R21, desc[UR8][R14.64+0x10] ;  /* 0x000010080e157981 */ /* 0x000f22000c1e1100 */
[----:B---3--:R-:W-:Y:S02]  /*05b0*/  IMAD R18, R18, R9, R27 ;  /* 0x0000000912127224 */ /* 0x008fe400078e021b */
[----:B------:R-:W-:-:S02]  /*05c0*/  IMAD R22, R9, R24, R22 ;  /* 0x0000001809167224 */ /* 0x000fc400078e0216 */
[----:B-----5:R-:W-:Y:S02]  /*05d0*/  IMAD R24, R9, R26, R16 ;  /* 0x0000001a09187224 */ /* 0x020fe400078e0210 */
[----:B------:R-:W3:Y:S04]  /*05e0*/  LDG.E R9, desc[UR8][R10.64+0x8] ;  /* 0x000008080a097981 */ /* 0x000ee8000c1e1900 */
[----:B------:R-:W5:Y:S01]  /*05f0*/  LDG.E.U8 R26, desc[UR8][R14.64+0x16] ;  /* 0x000016080e1a7981 */ /* 0x000f62000c1e1100 */
[C---:B--2---:R-:W-:Y:S02]  /*0600*/  IMAD R22, R20.reuse, R23, R22 ;  /* 0x0000001714167224 */ /* 0x044fe400078e0216 */
[----:B----4-:R-:W-:Y:S01]  /*0610*/  IMAD R16, R25, R20, R18 ;  /* 0x0000001419107224 */ /* 0x010fe200078e0212 */
[----:B------:R-:W3:Y:S01]  /*0620*/  LDG.E.U8 R23, desc[UR8][R14.64+0x12] ;  /* 0x000012080e177981 */ /* 0x000ee2000c1e1100 */
[----:B------:R-:W-:-:S03]  /*0630*/  IMAD R24, R20, R21, R24 ;  /* 0x0000001514187224 */ /* 0x000fc600078e0218 */
[----:B------:R-:W2:Y:S04]  /*0640*/  LDG.E.U8 R18, desc[UR8][R14.64+0x14] ;  /* 0x000014080e127981 */ /* 0x000ea8000c1e1100 */
[----:B------:R-:W4:Y:S04]  /*0650*/  LDG.E.U8 R25, desc[UR8][R14.64+0x13] ;  /* 0x000013080e197981 */ /* 0x000f28000c1e1100 */
[----:B------:R-:W5:Y:S04]  /*0660*/  LDG.E.U8 R20, desc[UR8][R14.64+0x15] ;  /* 0x000015080e147981 */ /* 0x000f68000c1e1100 */
[----:B------:R0:W5:Y:S01]  /*0670*/  LDG.E R21, desc[UR8][R10.64+0xc] ;  /* 0x00000c080a157981 */ /* 0x000162000c1e1900 */
[----:B------:R-:W-:-:S04]  /*0680*/  IADD3 R8, PT, PT, R8, 0x8, RZ ;  /* 0x0000000808087810 */ /* 0x000fc80007ffe0ff */
[----:B------:R-:W-:Y:S02]  /*0690*/  ISETP.NE.AND P0, PT, R8, RZ, PT ;  /* 0x000000ff0800720c */ /* 0x000fe40003f05270 */
[----:B0-----:R-:W-:Y:S02]  /*06a0*/  IADD3 R10, P1, PT, R10, 0x20, RZ ;  /* 0x000000200a0a7810 */ /* 0x001fe40007f3e0ff */
[----:B------:R-:W-:Y:S02]  /*06b0*/  IADD3 R17, PT, PT, R17, 0x8, RZ ;  /* 0x0000000811117810 */ /* 0x000fe40007ffe0ff */
[----:B------:R-:W-:Y:S01]  /*06c0*/  IADD3.X R11, PT, PT, RZ, R11, RZ, P1, !PT ;  /* 0x0000000bff0b7210 */ /* 0x000fe20000ffe4ff */
[C---:B---3--:R-:W-:Y:S02]  /*06d0*/  IMAD R22, R9.reuse, R23, R22 ;  /* 0x0000001709167224 */ /* 0x048fe400078e0216 */
[----:B--2---:R-:W-:Y:S02]  /*06e0*/  IMAD R18, R18, R9, R16 ;  /* 0x0000000912127224 */ /* 0x004fe400078e0210 */
[----:B----4-:R-:W-:-:S02]  /*06f0*/  IMAD R24, R9, R25, R24 ;  /* 0x0000001909187224 */ /* 0x010fc400078e0218 */
[C---:B-----5:R-:W-:Y:S02]  /*0700*/  IMAD R9, R21.reuse, R20, R22 ;  /* 0x0000001415097224 */ /* 0x060fe400078e0216 */
[----:B------:R-:W-:Y:S02]  /*0710*/  IMAD R18, R28, R21, R18 ;  /* 0x000000151c127224 */ /* 0x000fe400078e0212 */
[----:B------:R-:W-:Y:S01]  /*0720*/  IMAD R20, R21, R26, R24 ;  /* 0x0000001a15147224 */ /* 0x000fe200078e0218 */
[----:B------:R-:W-:Y:S06]  /*0730*/  @P0 BRA `(.L_x_3) ;  /* 0xfffffffc00000947 */ /* 0x000fec000383ffff */
[----:B------:R-:W-:-:S07]  /*0740*/  MOV R8, R6 ;  /* 0x0000000600087202 */ /* 0x000fce0000000f00 */
.L_x_2:
[----:B------:R-:W-:-:S13]  /*0750*/  ISETP.NE.AND P0, PT, R2, RZ, PT ;  /* 0x000000ff0200720c */ /* 0x000fda0003f05270 */
[----:B------:R-:W-:Y:S05]  /*0760*/  @!P0 BRA `(.L_x_4) ;  /* 0x0000000400608947 */ /* 0x000fea0003800000 */
[----:B------:R-:W-:Y:S02]  /*0770*/  IADD3 R10, PT, PT, R2, -0x1, RZ ;  /* 0xffffffff020a7810 */ /* 0x000fe40007ffe0ff */
[----:B------:R-:W-:Y:S02]  /*0780*/  ISETP.NE.AND P0, PT, R4, RZ, PT ;  /* 0x000000ff0400720c */ /* 0x000fe40003f05270 */
[----:B------:R-:W-:-:S13]  /*0790*/  ISETP.GE.U32.AND P1, PT, R10, 0x3, PT ;  /* 0x000000030a00780c */ /* 0x000fda0003f26070 */
[----:B------:R-:W-:Y:S05]  /*07a0*/  @!P1 BRA `(.L_x_5) ;  /* 0x0000000000a09947 */ /* 0x000fea0003800000 */
[----:B------:R-:W0:Y:S01]  /*07b0*/  LDC.64 R14, c[0x0][0x388] ;  /* 0x0000e200ff0e7b82 */ /* 0x000e220000000a00 */
[----:B------:R-:W-:Y:S02]  /*07c0*/  IADD3 R21, PT, PT, R8, UR10, RZ ;  /* 0x0000000a08157c10 */ /* 0x000fe4000fffe0ff */
[----:B------:R-:W-:-:S05]  /*07d0*/  IADD3 R23, PT, PT, R19, R8, RZ ;  /* 0x0000000813177210 */ /* 0x000fca0007ffe0ff */
[----:B------:R-:W1:Y:S08]  /*07e0*/  LDC.64 R16, c[0x0][0x380] ;  /* 0x0000e000ff107b82 */ /* 0x000e700000000a00 */
[----:B------:R-:W2:Y:S01]  /*07f0*/  LDC.64 R10, c[0x0][0x388] ;  /* 0x0000e200ff0a7b82 */ /* 0x000ea20000000a00 */
[----:B0-----:R-:W-:Y:S01]  /*0800*/  IMAD.WIDE.U32 R14, R21, 0x4, R14 ;  /* 0x00000004150e7825 */ /* 0x001fe200078e000e */
[----:B------:R-:W-:-:S03]  /*0810*/  IADD3 R21, P1, PT, R8, UR10, RZ ;  /* 0x0000000a08157c10 */ /* 0x000fc6000ff3e0ff */
[----:B-1----:R-:W-:Y:S01]  /*0820*/  IMAD.WIDE R16, R23, 0x3, R16 ;  /* 0x0000000317107825 */ /* 0x002fe200078e0210 */
[----:B------:R-:W-:Y:S01]  /*0830*/  IADD3.X R22, PT, PT, RZ, RZ, RZ, P1, !PT ;  /* 0x000000ffff167210 */ /* 0x000fe20000ffe4ff */
[----:B------:R-:W3:Y:S04]  /*0840*/  LDG.E R15, desc[UR8][R14.64] ;  /* 0x000000080e0f7981 */ /* 0x000ee8000c1e1900 */
[----:B------:R-:W3:Y:S01]  /*0850*/  LDG.E.U8 R24, desc[UR8][R16.64+0x2] ;  /* 0x0000020810187981 */ /* 0x000ee2000c1e1100 */
[----:B--2---:R-:W-:-:S03]  /*0860*/  LEA R10, P1, R21, R10, 0x2 ;  /* 0x0000000a150a7211 */ /* 0x004fc600078210ff */
[----:B------:R-:W2:Y:S04]  /*0870*/  LDG.E.U8 R26, desc[UR8][R16.64] ;  /* 0x00000008101a7981 */ /* 0x000ea8000c1e1100 */
[----:B------:R-:W4:Y:S01]  /*0880*/  LDG.E.U8 R23, desc[UR8][R16.64+0x1] ;  /* 0x0000010810177981 */ /* 0x000f22000c1e1100 */
[----:B------:R-:W-:-:S03]  /*0890*/  LEA.HI.X R11, R21, R11, R22, 0x2, P1 ;  /* 0x0000000b150b7211 */ /* 0x000fc600008f1416 */
[----:B------:R-:W5:Y:S04]  /*08a0*/  LDG.E.U8 R21, desc[UR8][R16.64+0x5] ;  /* 0x0000050810157981 */ /* 0x000f68000c1e1100 */
[----:B------:R-:W5:Y:S04]  /*08b0*/  LDG.E R22, desc[UR8][R10.64+0x4] ;  /* 0x000004080a167981 */ /* 0x000f68000c1e1900 */
[----:B------:R-:W5:Y:S04]  /*08c0*/  LDG.E R14, desc[UR8][R10.64+0x8] ;  /* 0x000008080a0e7981 */ /* 0x000f68000c1e1900 */
[----:B------:R-:W5:Y:S04]  /*08d0*/  LDG.E.U8 R29, desc[UR8][R16.64+0x8] ;  /* 0x00000808101d7981 */ /* 0x000f68000c1e1100 */
[----:B------:R-:W5:Y:S04]  /*08e0*/  LDG.E.U8 R27, desc[UR8][R16.64+0x6] ;  /* 0x00000608101b7981 */ /* 0x000f68000c1e1100 */
[----:B------:R-:W5:Y:S01]  /*08f0*/  LDG.E.U8 R25, desc[UR8][R16.64+0x7] ;  /* 0x0000070810197981 */ /* 0x000f62000c1e1100 */
[----:B---3--:R-:W-:-:S03]  /*0900*/  IMAD R24, R24, R15, R18 ;  /* 0x0000000f18187224 */ /* 0x008fc600078e0212 */
[----:B------:R-:W3:Y:S01]  /*0910*/  LDG.E.U8 R18, desc[UR8][R16.64+0x4] ;  /* 0x0000040810127981 */ /* 0x000ee2000c1e1100 */
[----:B--2---:R-:W-:-:S03]  /*0920*/  IMAD R9, R15, R26, R9 ;  /* 0x0000001a0f097224 */ /* 0x004fc600078e0209 */
[----:B------:R-:W2:Y:S01]  /*0930*/  LDG.E.U8 R26, desc[UR8][R16.64+0xb] ;  /* 0x00000b08101a7981 */ /* 0x000ea2000c1e1100 */
[----:B----4-:R-:W-:-:S03]  /*0940*/  IMAD R15, R15, R23, R20 ;  /* 0x000000170f0f7224 */ /* 0x010fc600078e0214 */
[----:B------:R-:W4:Y:S04]  /*0950*/  LDG.E.U8 R23, desc[UR8][R16.64+0x3] ;  /* 0x0000030810177981 */ /* 0x000f28000c1e1100 */
[----:B------:R-:W2:Y:S01]  /*0960*/  LDG.E R20, desc[UR8][R10.64+0xc] ;  /* 0x00000c080a147981 */ /* 0x000ea2000c1e1900 */
[----:B-----5:R-:W-:-:S03]  /*0970*/  IMAD R28, R21, R22, R24 ;  /* 0x00000016151c7224 */ /* 0x020fc600078e0218 */
[----:B------:R-:W5:Y:S04]  /*0980*/  LDG.E.U8 R21, desc[UR8][R16.64+0x9] ;  /* 0x0000090810157981 */ /* 0x000f68000c1e1100 */
[----:B------:R-:W5:Y:S01]  /*0990*/  LDG.E.U8 R24, desc[UR8][R16.64+0xa] ;  /* 0x00000a0810187981 */ /* 0x000f62000c1e1100 */
[----:B------:R-:W-:Y:S01]  /*09a0*/  IMAD R29, R29, R14, R28 ;  /* 0x0000000e1d1d7224 */ /* 0x000fe200078e021c */
[----:B------:R-:W-:Y:S01]  /*09b0*/  IADD3 R8, PT, PT, R8, 0x4, RZ ;  /* 0x0000000408087810 */ /* 0x000fe20007ffe0ff */
[C---:B---3--:R-:W-:Y:S02]  /*09c0*/  IMAD R15, R22.reuse, R18, R15 ;  /* 0x00000012160f7224 */ /* 0x048fe400078e020f */
[----:B----4-:R-:W-:Y:S02]  /*09d0*/  IMAD R9, R22, R23, R9 ;  /* 0x0000001716097224 */ /* 0x010fe400078e0209 */
[----:B------:R-:W-:-:S02]  /*09e0*/  IMAD R15, R14, R25, R15 ;  /* 0x000000190e0f7224 */ /* 0x000fc400078e020f */
[----:B------:R-:W-:Y:S02]  /*09f0*/  IMAD R9, R14, R27, R9 ;  /* 0x0000001b0e097224 */ /* 0x000fe400078e0209 */
[----:B--2---:R-:W-:Y:S02]  /*0a00*/  IMAD R18, R26, R20, R29 ;  /* 0x000000141a127224 */ /* 0x004fe400078e021d */
[C---:B-----5:R-:W-:Y:S02]  /*0a10*/  IMAD R9, R20.reuse, R21, R9 ;  /* 0x0000001514097224 */ /* 0x060fe400078e0209 */
[----:B------:R-:W-:-:S07]  /*0a20*/  IMAD R20, R20, R24, R15 ;  /* 0x0000001814147224 */ /* 0x000fce00078e020f */
.L_x_5:
[----:B------:R-:W-:Y:S05]  /*0a30*/  @!P0 BRA `(.L_x_4) ;  /* 0x0000000000ac8947 */ /* 0x000fea0003800000 */
[----:B------:R-:W-:Y:S01]  /*0a40*/  ISETP.NE.AND P0, PT, R4, 0x1, PT ;  /* 0x000000010400780c */ /* 0x000fe20003f05270 */
[----:B------:R-:W-:-:S12]  /*0a50*/  ULOP3.LUT UP1, URZ, UR13, 0x1, URZ, 0xc0, !UPT ;  /* 0x000000010dff7892 */ /* 0x000fd8000f82c0ff */
[----:B------:R-:W-:Y:S05]  /*0a60*/  @!P0 BRA `(.L_x_6) ;  /* 0x0000000000688947 */ /* 0x000fea0003800000 */
[----:B------:R-:W0:Y:S01]  /*0a70*/  LDC.64 R14, c[0x0][0x388] ;  /* 0x0000e200ff0e7b82 */ /* 0x000e220000000a00 */
[C---:B------:R-:W-:Y:S02]  /*0a80*/  IADD3 R25, PT, PT, R8.reuse, UR10, RZ ;  /* 0x0000000a08197c10 */ /* 0x040fe4000fffe0ff */
[----:B------:R-:W-:Y:S02]  /*0a90*/  IADD3 R21, P0, PT, R8, UR10, RZ ;  /* 0x0000000a08157c10 */ /* 0x000fe4000ff1e0ff */
[----:B------:R-:W-:Y:S02]  /*0aa0*/  IADD3 R23, PT, PT, R19, R8, RZ ;  /* 0x0000000813177210 */ /* 0x000fe40007ffe0ff */
[----:B------:R-:W-:Y:S01]  /*0ab0*/  IADD3.X R22, PT, PT, RZ, RZ, RZ, P0, !PT ;  /* 0x000000ffff167210 */ /* 0x000fe200007fe4ff */
[----:B------:R-:W1:Y:S08]  /*0ac0*/  LDC.64 R10, c[0x0][0x388] ;  /* 0x0000e200ff0a7b82 */ /* 0x000e700000000a00 */
[----:B------:R-:W2:Y:S01]  /*0ad0*/  LDC.64 R16, c[0x0][0x380] ;  /* 0x0000e000ff107b82 */ /* 0x000ea20000000a00 */
[----:B0-----:R-:W-:-:S06]  /*0ae0*/  IMAD.WIDE.U32 R14, R25, 0x4, R14 ;  /* 0x00000004190e7825 */ /* 0x001fcc00078e000e */
[----:B------:R-:W3:Y:S01]  /*0af0*/  LDG.E R14, desc[UR8][R14.64] ;  /* 0x000000080e0e7981 */ /* 0x000ee2000c1e1900 */
[----:B-1----:R-:W-:-:S04]  /*0b00*/  LEA R10, P0, R21, R10, 0x2 ;  /* 0x0000000a150a7211 */ /* 0x002fc800078010ff */
[----:B------:R-:W-:Y:S01]  /*0b10*/  LEA.HI.X R11, R21, R11, R22, 0x2, P0 ;  /* 0x0000000b150b7211 */ /* 0x000fe200000f1416 */
[----:B--2---:R-:W-:-:S04]  /*0b20*/  IMAD.WIDE R16, R23, 0x3, R16 ;  /* 0x0000000317107825 */ /* 0x004fc800078e0210 */
[----:B------:R-:W2:Y:S04]  /*0b30*/  LDG.E R10, desc[UR8][R10.64+0x4] ;  /* 0x000004080a0a7981 */ /* 0x000ea8000c1e1900 */
[----:B------:R-:W3:Y:S04]  /*0b40*/  LDG.E.U8 R21, desc[UR8][R16.64+0x2] ;  /* 0x0000020810157981 */ /* 0x000ee8000c1e1100 */
[----:B------:R-:W4:Y:S04]  /*0b50*/  LDG.E.U8 R22, desc[UR8][R16.64] ;  /* 0x0000000810167981 */ /* 0x000f28000c1e1100 */
[----:B------:R-:W5:Y:S04]  /*0b60*/  LDG.E.U8 R23, desc[UR8][R16.64+0x1] ;  /* 0x0000010810177981 */ /* 0x000f68000c1e1100 */
[----:B------:R-:W2:Y:S04]  /*0b70*/  LDG.E.U8 R25, desc[UR8][R16.64+0x5] ;  /* 0x0000050810197981 */ /* 0x000ea8000c1e1100 */
[----:B------:R-:W2:Y:S04]  /*0b80*/  LDG.E.U8 R24, desc[UR8][R16.64+0x3] ;  /* 0x0000030810187981 */ /* 0x000ea8000c1e1100 */
[----:B------:R-:W2:Y:S01]  /*0b90*/  LDG.E.U8 R27, desc[UR8][R16.64+0x4] ;  /* 0x00000408101b7981 */ /* 0x000ea2000c1e1100 */
[----:B------:R-:W-:Y:S01]  /*0ba0*/  IADD3 R8, PT, PT, R8, 0x2, RZ ;  /* 0x0000000208087810 */ /* 0x000fe20007ffe0ff */
[----:B---3--:R-:W-:-:S02]  /*0bb0*/  IMAD R18, R21, R14, R18 ;  /* 0x0000000e15127224 */ /* 0x008fc400078e0212 */
[C---:B----4-:R-:W-:Y:S02]  /*0bc0*/  IMAD R9, R14.reuse, R22, R9 ;  /* 0x000000160e097224 */ /* 0x050fe400078e0209 */
[----:B-----5:R-:W-:Y:S02]  /*0bd0*/  IMAD R20, R14, R23, R20 ;  /* 0x000000170e147224 */ /* 0x020fe400078e0214 */
[----:B--2---:R-:W-:Y:S02]  /*0be0*/  IMAD R18, R25, R10, R18 ;  /* 0x0000000a19127224 */ /* 0x004fe400078e0212 */
[C---:B------:R-:W-:Y:S02]  /*0bf0*/  IMAD R9, R10.reuse, R24, R9 ;  /* 0x000000180a097224 */ /* 0x040fe400078e0209 */
[----:B------:R-:W-:-:S07]  /*0c00*/  IMAD R20, R10, R27, R20 ;  /* 0x0000001b0a147224 */ /* 0x000fce00078e0214 */
.L_x_6:
[----:B------:R-:W-:Y:S05]  /*0c10*/  BRA.U !UP1, `(.L_x_4) ;  /* 0x0000000109347547 */ /* 0x000fea000b800000 */
[----:B------:R-:W0:Y:S01]  /*0c20*/  LDC.64 R10, c[0x0][0x388] ;  /* 0x0000e200ff0a7b82 */ /* 0x000e220000000a00 */
[----:B------:R-:W-:Y:S02]  /*0c30*/  IADD3 R17, PT, PT, R8, UR10, RZ ;  /* 0x0000000a08117c10 */ /* 0x000fe4000fffe0ff */
[----:B------:R-:W-:-:S05]  /*0c40*/  IADD3 R19, PT, PT, R19, R8, RZ ;  /* 0x0000000813137210 */ /* 0x000fca0007ffe0ff */
[----:B------:R-:W1:Y:S01]  /*0c50*/  LDC.64 R14, c[0x0][0x380] ;  /* 0x0000e000ff0e7b82 */ /* 0x000e620000000a00 */
[----:B0-----:R-:W-:-:S06]  /*0c60*/  IMAD.WIDE.U32 R10, R17, 0x4, R10 ;  /* 0x00000004110a7825 */ /* 0x001fcc00078e000a */
[----:B------:R-:W2:Y:S01]  /*0c70*/  LDG.E R10, desc[UR8][R10.64] ;  /* 0x000000080a0a7981 */ /* 0x000ea2000c1e1900 */
[----:B-1----:R-:W-:-:S05]  /*0c80*/  IMAD.WIDE R14, R19, 0x3, R14 ;  /* 0x00000003130e7825 */ /* 0x002fca00078e020e */
[----:B------:R-:W2:Y:S04]  /*0c90*/  LDG.E.U8 R17, desc[UR8][R14.64+0x2] ;  /* 0x000002080e117981 */ /* 0x000ea8000c1e1100 */
[----:B------:R-:W3:Y:S04]  /*0ca0*/  LDG.E.U8 R8, desc[UR8][R14.64] ;  /* 0x000000080e087981 */ /* 0x000ee8000c1e1100 */
[----:B------:R-:W4:Y:S01]  /*0cb0*/  LDG.E.U8 R19, desc[UR8][R14.64+0x1] ;  /* 0x000001080e137981 */ /* 0x000f22000c1e1100 */
[----:B--2---:R-:W-:Y:S02]  /*0cc0*/  IMAD R18, R17, R10, R18 ;  /* 0x0000000a11127224 */ /* 0x004fe400078e0212 */
[----:B---3--:R-:W-:-:S02]  /*0cd0*/  IMAD R9, R10, R8, R9 ;  /* 0x000000080a097224 */ /* 0x008fc400078e0209 */
[----:B----4-:R-:W-:-:S07]  /*0ce0*/  IMAD R20, R10, R19, R20 ;  /* 0x000000130a147224 */ /* 0x010fce00078e0214 */
.L_x_4:
[----:B------:R-:W-:Y:S05]  /*0cf0*/  BRA.U UP0, `(.L_x_7) ;  /* 0xfffffff500487547 */ /* 0x000fea000b83ffff */
.L_x_1:
[----:B------:R-:W-:Y:S05]  /*0d00*/  BSYNC.RECONVERGENT B0 ;  /* 0x0000000000007941 */ /* 0x000fea0003800200 */
.L_x_0:
[----:B------:R-:W-:-:S04]  /*0d10*/  VIMNMX R5, PT, PT, R3, R0, !PT ;  /* 0x0000000003057248 */ /* 0x000fc80007fe0100 */
[----:B------:R-:W-:-:S13]  /*0d20*/  ISETP.GE.AND P0, PT, R5, R12, PT ;  /* 0x0000000c0500720c */ /* 0x000fda0003f06270 */
[----:B------:R-:W-:Y:S05]  /*0d30*/  @P0 EXIT ;  /* 0x000000000000094d */ /* 0x000fea0003800000 */
[----:B------:R-:W0:Y:S01]  /*0d40*/  LDC.64 R4, c[0x0][0x398] ;  /* 0x0000e600ff047b82 */ /* 0x000e220000000a00 */
[----:B------:R-:W-:-:S04]  /*0d50*/  IMAD R3, R3, R12, R0 ;  /* 0x0000000c03037224 */ /* 0x000fc800078e0200 */
[----:B0-----:R-:W-:-:S05]  /*0d60*/  IMAD.WIDE R2, R3, 0x3, R4 ;  /* 0x0000000303027825 */ /* 0x001fca00078e0204 */
[----:B------:R-:W-:Y:S04]  /*0d70*/  STG.E.U8 desc[UR8][R2.64+0x2], R18 ;  /* 0x0000021202007986 */ /* 0x000fe8000c101108 */
[----:B------:R-:W-:Y:S04]  /*0d80*/  STG.E.U8 desc[UR8][R2.64], R9 ;  /* 0x0000000902007986 */ /* 0x000fe8000c101108 */
[----:B------:R-:W-:Y:S01]  /*0d90*/  STG.E.U8 desc[UR8][R2.64+0x1], R20 ;  /* 0x0000011402007986 */ /* 0x000fe2000c101108 */
[----:B------:R-:W-:Y:S05]  /*0da0*/  EXIT ;  /* 0x000000000000794d */ /* 0x000fea0003800000 */
.L_x_8:
[----:B------:R-:W-:-:S00]  /*0db0*/  BRA `(.L_x_8) ;  /* 0xfffffffc00fc7947 */ /* 0x000fc0000383ffff */
[----:B------:R-:W-:-:S00]  /*0dc0*/  NOP ;  /* 0x0000000000007918 */ /* 0x000fc00000000000 */
        /* <DEDUP_REMOVED lines=11> */
.L_x_9:


//--------------------- .nv.shared.reserved.0     --------------------------
	.section	.nv.shared.reserved.0,"aw",@nobits
	.weak		__nv_reservedSMEM_offset_0_alias
	.size		__nv_reservedSMEM_offset_0_alias, 0, 64
	.other		__nv_reservedSMEM_offset_0_alias,@"STO_CUDA_RESERVED_SHARED STV_DEFAULT"
__nv_reservedSMEM_offset_0_alias:
	.zero		0
	.zero		64


//--------------------- .nv.constant0._Z4edgeP5PixelPiiiS0_ --------------------------
	.section	.nv.constant0._Z4edgeP5PixelPiiiS0_,"a",@progbits
	.sectionflags	@""
	.align	4
.nv.constant0._Z4edgeP5PixelPiiiS0_:
	.zero		928


//--------------------- SYMBOLS --------------------------

	.type		.nv.reservedSmem.offset0,@object
	.size		.nv.reservedSmem.offset0,0x4
